//
// Generated by NVIDIA NVVM Compiler
//
// Compiler Build ID: CL-36424714
// Cuda compilation tools, release 13.0, V13.0.88
// Based on NVVM 20.0.0
//

.version 9.0
.target sm_100
.address_size 64

	// .globl	_Z6sumgpuPiiS_
.global .attribute(.managed) .align 4 .b8 source[40000000];
.global .attribute(.managed) .align 4 .b8 part_arry[1024];
.global .attribute(.managed) .align 4 .b8 final_result[4];
// _ZZ6sumgpuPiiS_E6result has been demoted

.visible .entry _Z6sumgpuPiiS_(
	.param .u64 .ptr .align 1 _Z6sumgpuPiiS__param_0,
	.param .u32 _Z6sumgpuPiiS__param_1,
	.param .u64 .ptr .align 1 _Z6sumgpuPiiS__param_2
)
{
	.reg .pred 	%p<18>;
	.reg .b32 	%r<87>;
	.reg .b64 	%rd<15>;
	// demoted variable
	.shared .align 4 .b8 _ZZ6sumgpuPiiS_E6result[1024];
	ld.param.u64 	%rd3, [_Z6sumgpuPiiS__param_0];
	ld.param.u32 	%r27, [_Z6sumgpuPiiS__param_1];
	ld.param.u64 	%rd2, [_Z6sumgpuPiiS__param_2];
	cvta.to.global.u64 	%rd1, %rd3;
	mov.u32 	%r1, %tid.x;
	mov.u32 	%r29, %ntid.x;
	mov.u32 	%r2, %ctaid.x;
	mad.lo.s32 	%r3, %r29, %r2, %r1;
	mov.u32 	%r30, %nctaid.x;
	mul.lo.s32 	%r4, %r30, %r29;
	setp.ge.s32 	%p1, %r3, %r27;
	mov.b32 	%r86, 0;
	@%p1 bra 	$L__BB0_7;
	add.s32 	%r33, %r3, %r4;
	max.s32 	%r34, %r27, %r33;
	setp.lt.s32 	%p2, %r33, %r27;
	selp.u32 	%r35, 1, 0, %p2;
	add.s32 	%r36, %r33, %r35;
	sub.s32 	%r37, %r34, %r36;
	div.u32 	%r38, %r37, %r4;
	add.s32 	%r39, %r38, %r35;
	add.s32 	%r5, %r39, 1;
	and.b32  	%r6, %r5, 3;
	setp.lt.u32 	%p3, %r39, 3;
	mov.b32 	%r86, 0;
	mov.u32 	%r81, %r3;
	@%p3 bra 	$L__BB0_4;
	and.b32  	%r41, %r5, -4;
	shl.b32 	%r7, %r4, 2;
	neg.s32 	%r77, %r41;
	mov.b32 	%r86, 0;
	mul.wide.s32 	%rd6, %r4, 4;
	mov.u32 	%r81, %r3;
$L__BB0_3:
	mul.wide.s32 	%rd4, %r81, 4;
	add.s64 	%rd5, %rd1, %rd4;
	ld.global.u32 	%r42, [%rd5];
	add.s32 	%r43, %r42, %r86;
	add.s64 	%rd7, %rd5, %rd6;
	ld.global.u32 	%r44, [%rd7];
	add.s32 	%r45, %r44, %r43;
	add.s64 	%rd8, %rd7, %rd6;
	ld.global.u32 	%r46, [%rd8];
	add.s32 	%r47, %r46, %r45;
	add.s64 	%rd9, %rd8, %rd6;
	ld.global.u32 	%r48, [%rd9];
	add.s32 	%r86, %r48, %r47;
	add.s32 	%r81, %r81, %r7;
	add.s32 	%r77, %r77, 4;
	setp.ne.s32 	%p4, %r77, 0;
	@%p4 bra 	$L__BB0_3;
$L__BB0_4:
	setp.eq.s32 	%p5, %r6, 0;
	@%p5 bra 	$L__BB0_7;
	neg.s32 	%r83, %r6;
$L__BB0_6:
	.pragma "nounroll";
	mul.wide.s32 	%rd10, %r81, 4;
	add.s64 	%rd11, %rd1, %rd10;
	ld.global.u32 	%r49, [%rd11];
	add.s32 	%r86, %r49, %r86;
	add.s32 	%r81, %r81, %r4;
	add.s32 	%r83, %r83, 1;
	setp.ne.s32 	%p6, %r83, 0;
	@%p6 bra 	$L__BB0_6;
$L__BB0_7:
	shl.b32 	%r50, %r1, 2;
	mov.u32 	%r51, _ZZ6sumgpuPiiS_E6result;
	add.s32 	%r26, %r51, %r50;
	st.shared.u32 	[%r26], %r86;
	bar.sync 	0;
	setp.gt.u32 	%p7, %r1, 127;
	@%p7 bra 	$L__BB0_9;
	ld.shared.u32 	%r52, [%r26];
	ld.shared.u32 	%r53, [%r26+512];
	add.s32 	%r54, %r53, %r52;
	st.shared.u32 	[%r26], %r54;
$L__BB0_9:
	bar.sync 	0;
	setp.gt.u32 	%p8, %r1, 63;
	@%p8 bra 	$L__BB0_11;
	ld.shared.u32 	%r55, [%r26];
	ld.shared.u32 	%r56, [%r26+256];
	add.s32 	%r57, %r56, %r55;
	st.shared.u32 	[%r26], %r57;
$L__BB0_11:
	bar.sync 	0;
	setp.gt.u32 	%p9, %r1, 31;
	@%p9 bra 	$L__BB0_13;
	ld.shared.u32 	%r58, [%r26];
	ld.shared.u32 	%r59, [%r26+128];
	add.s32 	%r60, %r59, %r58;
	st.shared.u32 	[%r26], %r60;
$L__BB0_13:
	bar.sync 	0;
	setp.gt.u32 	%p10, %r1, 15;
	@%p10 bra 	$L__BB0_15;
	ld.shared.u32 	%r61, [%r26];
	ld.shared.u32 	%r62, [%r26+64];
	add.s32 	%r63, %r62, %r61;
	st.shared.u32 	[%r26], %r63;
$L__BB0_15:
	bar.sync 	0;
	setp.gt.u32 	%p11, %r1, 7;
	@%p11 bra 	$L__BB0_17;
	ld.shared.u32 	%r64, [%r26];
	ld.shared.u32 	%r65, [%r26+32];
	add.s32 	%r66, %r65, %r64;
	st.shared.u32 	[%r26], %r66;
$L__BB0_17:
	bar.sync 	0;
	setp.gt.u32 	%p12, %r1, 3;
	@%p12 bra 	$L__BB0_19;
	ld.shared.u32 	%r67, [%r26];
	ld.shared.u32 	%r68, [%r26+16];
	add.s32 	%r69, %r68, %r67;
	st.shared.u32 	[%r26], %r69;
$L__BB0_19:
	bar.sync 	0;
	setp.gt.u32 	%p13, %r1, 1;
	@%p13 bra 	$L__BB0_21;
	ld.shared.u32 	%r70, [%r26];
	ld.shared.u32 	%r71, [%r26+8];
	add.s32 	%r72, %r71, %r70;
	st.shared.u32 	[%r26], %r72;
$L__BB0_21:
	bar.sync 	0;
	setp.ne.s32 	%p14, %r1, 0;
	@%p14 bra 	$L__BB0_23;
	ld.shared.u32 	%r73, [%r26];
	ld.shared.u32 	%r74, [_ZZ6sumgpuPiiS_E6result+4];
	add.s32 	%r75, %r74, %r73;
	st.shared.u32 	[%r26], %r75;
$L__BB0_23:
	setp.ne.s32 	%p15, %r1, 0;
	setp.ge.s32 	%p16, %r3, %r27;
	bar.sync 	0;
	or.pred  	%p17, %p15, %p16;
	@%p17 bra 	$L__BB0_25;
	ld.shared.u32 	%r76, [_ZZ6sumgpuPiiS_E6result];
	cvta.to.global.u64 	%rd12, %rd2;
	mul.wide.u32 	%rd13, %r2, 4;
	add.s64 	%rd14, %rd12, %rd13;
	st.global.u32 	[%rd14], %r76;
$L__BB0_25:
	ret;

}


// ===== COMPILED SASS (sm_100) =====

	.target	sm_100

	.elftype	@"ET_EXEC"


//--------------------- .note.nv.tkinfo           --------------------------
	.section	.note.nv.tkinfo,"",@"SHT_NOTE"
	.sectionflags	@"SHF_NOTE_NV_TKINFO"
	.tkinfo
        /*0018*/ 	.word	0x00000002
        /*0030*/ 	.string	""
        /*0030*/ 	.string	"ptxas"
        /*0030*/ 	.string	"Cuda compilation tools, release 13.0, V13.0.88"
        /*0030*/ 	.string	"Build cuda_13.0.r13.0/compiler.36424714_0"
        /*0030*/ 	.string	"-arch sm_100 -m 64 "



//--------------------- .note.nv.cuinfo           --------------------------
	.section	.note.nv.cuinfo,"",@"SHT_NOTE"
	.sectionflags	@"SHF_NOTE_NV_CUINFO"
        /*0018*/ 	.short	0x0002
        /*001a*/ 	.short	0x0064
        /*001c*/ 	.short	0x0082
	.zero		2


//--------------------- .nv.info                  --------------------------
	.section	.nv.info,"",@"SHT_CUDA_INFO"
	.align	4


	//----- nvinfo : EIATTR_REGCOUNT
	.align		4
        /*0000*/ 	.byte	0x04, 0x2f
        /*0002*/ 	.short	(.L_4 - .L_3)
	.align		4
.L_3:
        /*0004*/ 	.word	index@(_Z6sumgpuPiiS_)
        /*0008*/ 	.word	0x00000020


	//----- nvinfo : EIATTR_FRAME_SIZE
	.align		4
.L_4:
        /*000c*/ 	.byte	0x04, 0x11
        /*000e*/ 	.short	(.L_6 - .L_5)
	.align		4
.L_5:
        /*0010*/ 	.word	index@(_Z6sumgpuPiiS_)
        /*0014*/ 	.word	0x00000000


	//----- nvinfo : EIATTR_MIN_STACK_SIZE
	.align		4
.L_6:
        /*0018*/ 	.byte	0x04, 0x12
        /*001a*/ 	.short	(.L_8 - .L_7)
	.align		4
.L_7:
        /*001c*/ 	.word	index@(_Z6sumgpuPiiS_)
        /*0020*/ 	.word	0x00000000
.L_8:


//--------------------- .nv.compat                --------------------------
	.section	.nv.compat,"",@"SHT_CUDA_COMPAT_INFO"
	.align	4
        /*0000*/ 	.byte	0x02, 0x09, 0x00, 0x00, 0x02, 0x02, 0x01, 0x00, 0x02, 0x05, 0x05, 0x00, 0x03, 0x07, 0x01, 0x01
        /*0010*/ 	.byte	0x02, 0x03, 0x00, 0x00, 0x02, 0x06, 0x01, 0x00, 0x04, 0x0b, 0x08, 0x00, 0x09, 0x00, 0x00, 0x00
        /*0020*/ 	.byte	0x00, 0x00, 0x00, 0x00


//--------------------- .nv.info._Z6sumgpuPiiS_   --------------------------
	.section	.nv.info._Z6sumgpuPiiS_,"",@"SHT_CUDA_INFO"
	.sectionflags	@""
	.align	4


	//----- nvinfo : EIATTR_CUDA_API_VERSION
	.align		4
        /*0000*/ 	.byte	0x04, 0x37
        /*0002*/ 	.short	(.L_10 - .L_9)
.L_9:
        /*0004*/ 	.word	0x00000082


	//----- nvinfo : EIATTR_KPARAM_INFO
	.align		4
.L_10:
        /*0008*/ 	.byte	0x04, 0x17
        /*000a*/ 	.short	(.L_12 - .L_11)
.L_11:
        /*000c*/ 	.word	0x00000000
        /*0010*/ 	.short	0x0002
        /*0012*/ 	.short	0x0010
        /*0014*/ 	.byte	0x00, 0xf5, 0x21, 0x00


	//----- nvinfo : EIATTR_KPARAM_INFO
	.align		4
.L_12:
        /*0018*/ 	.byte	0x04, 0x17
        /*001a*/ 	.short	(.L_14 - .L_13)
.L_13:
        /*001c*/ 	.word	0x00000000
        /*0020*/ 	.short	0x0001
        /*0022*/ 	.short	0x0008
        /*0024*/ 	.byte	0x00, 0xf0, 0x11, 0x00


	//----- nvinfo : EIATTR_KPARAM_INFO
	.align		4
.L_14:
        /*0028*/ 	.byte	0x04, 0x17
        /*002a*/ 	.short	(.L_16 - .L_15)
.L_15:
        /*002c*/ 	.word	0x00000000
        /*0030*/ 	.short	0x0000
        /*0032*/ 	.short	0x0000
        /*0034*/ 	.byte	0x00, 0xf5, 0x21, 0x00


	//----- nvinfo : EIATTR_SPARSE_MMA_MASK
	.align		4
.L_16:
        /*0038*/ 	.byte	0x03, 0x50
        /*003a*/ 	.short	0x0000


	//----- nvinfo : EIATTR_MAXREG_COUNT
	.align		4
        /*003c*/ 	.byte	0x03, 0x1b
        /*003e*/ 	.short	0x00ff


	//----- nvinfo : EIATTR_NUM_BARRIERS
	.align		4
        /*0040*/ 	.byte	0x02, 0x4c
        /*0042*/ 	.byte	0x01
	.zero		1


	//----- nvinfo : EIATTR_MERCURY_ISA_VERSION
	.align		4
        /*0044*/ 	.byte	0x03, 0x5f
        /*0046*/ 	.short	0x0101


	//----- nvinfo : EIATTR_VRC_CTA_INIT_COUNT
	.align		4
        /*0048*/ 	.byte	0x02, 0x4a
	.zero		1
	.zero		1


	//----- nvinfo : EIATTR_EXIT_INSTR_OFFSETS
	.align		4
        /*004c*/ 	.byte	0x04, 0x1c
        /*004e*/ 	.short	(.L_18 - .L_17)


	//   ....[0]....
.L_17:
        /*0050*/ 	.word	0x00000de0


	//   ....[1]....
        /*0054*/ 	.word	0x00000e30


	//----- nvinfo : EIATTR_CRS_STACK_SIZE
	.align		4
.L_18:
        /*0058*/ 	.byte	0x04, 0x1e
        /*005a*/ 	.short	(.L_20 - .L_19)
.L_19:
        /*005c*/ 	.word	0x00000000


	//----- nvinfo : EIATTR_CBANK_PARAM_SIZE
	.align		4
.L_20:
        /*0060*/ 	.byte	0x03, 0x19
        /*0062*/ 	.short	0x0018


	//----- nvinfo : EIATTR_PARAM_CBANK
	.align		4
        /*0064*/ 	.byte	0x04, 0x0a
        /*0066*/ 	.short	(.L_22 - .L_21)
	.align		4
.L_21:
        /*0068*/ 	.word	index@(.nv.constant0._Z6sumgpuPiiS_)
        /*006c*/ 	.short	0x0380
        /*006e*/ 	.short	0x0018


	//----- nvinfo : EIATTR_SW_WAR
	.align		4
.L_22:
        /*0070*/ 	.byte	0x04, 0x36
        /*0072*/ 	.short	(.L_24 - .L_23)
.L_23:
        /*0074*/ 	.word	0x00000008
.L_24:


//--------------------- .nv.callgraph             --------------------------
	.section	.nv.callgraph,"",@"SHT_CUDA_CALLGRAPH"
	.align	4
	.sectionentsize	8
	.align		4
        /*0000*/ 	.word	0x00000000
	.align		4
        /*0004*/ 	.word	0xffffffff
	.align		4
        /*0008*/ 	.word	0x00000000
	.align		4
        /*000c*/ 	.word	0xfffffffe
	.align		4
        /*0010*/ 	.word	0x00000000
	.align		4
        /*0014*/ 	.word	0xfffffffd
	.align		4
        /*0018*/ 	.word	0x00000000
	.align		4
        /*001c*/ 	.word	0xfffffffc


//--------------------- .nv.constant4             --------------------------
	.section	.nv.constant4,"a",@progbits
	.align	8
	.align		8
.nv.constant4:
        /*0000*/ 	.dword	source
	.align		8
        /*0008*/ 	.dword	part_arry
	.align		8
        /*0010*/ 	.dword	final_result


//--------------------- .text._Z6sumgpuPiiS_      --------------------------
	.section	.text._Z6sumgpuPiiS_,"ax",@progbits
	.align	128
        .global         _Z6sumgpuPiiS_
        .type           _Z6sumgpuPiiS_,@function
        .size           _Z6sumgpuPiiS_,(.L_x_13 - _Z6sumgpuPiiS_)
        .other          _Z6sumgpuPiiS_,@"STO_CUDA_ENTRY STV_DEFAULT"
_Z6sumgpuPiiS_:
.text._Z6sumgpuPiiS_:
[----:B------:R-:W-:Y:S01]  /*0000*/  LDC R1, c[0x0][0x37c] ;  /* 0x0000df00ff017b82 */ /* 0x000fe20000000800 */
[----:B------:R-:W0:Y:S01]  /*0010*/  S2R R0, SR_TID.X ;  /* 0x0000000000007919 */ /* 0x000e220000002100 */
[----:B------:R-:W1:Y:S06]  /*0020*/  LDCU UR4, c[0x0][0x360] ;  /* 0x00006c00ff0477ac */ /* 0x000e6c0008000800 */
[----:B------:R-:W1:Y:S01]  /*0030*/  LDC R4, c[0x0][0x370] ;  /* 0x0000dc00ff047b82 */ /* 0x000e620000000800 */
[----:B------:R-:W-:Y:S01]  /*0040*/  BSSY.RECONVERGENT B2, `(.L_x_0) ;  /* 0x00000a1000027945 */ /* 0x000fe20003800200 */
[----:B------:R-:W0:Y:S01]  /*0050*/  S2R R3, SR_CTAID.X ;  /* 0x0000000000037919 */ /* 0x000e220000002500 */
[----:B------:R-:W2:Y:S01]  /*0060*/  LDCU UR8, c[0x0][0x388] ;  /* 0x00007100ff0877ac */ /* 0x000ea20008000800 */
[----:B------:R-:W-:Y:S01]  /*0070*/  IMAD.MOV.U32 R7, RZ, RZ, RZ ;  /* 0x000000ffff077224 */ /* 0x000fe200078e00ff */
[----:B------:R-:W3:Y:S01]  /*0080*/  LDCU.64 UR6, c[0x0][0x358] ;  /* 0x00006b00ff0677ac */ /* 0x000ee20008000a00 */
[----:B-1----:R-:W-:-:S02]  /*0090*/  IMAD R4, R4, UR4, RZ ;  /* 0x0000000404047c24 */ /* 0x002fc4000f8e02ff */
[----:B0-----:R-:W-:-:S05]  /*00a0*/  IMAD R5, R3, UR4, R0 ;  /* 0x0000000403057c24 */ /* 0x001fca000f8e0200 */
[----:B--2---:R-:W-:-:S13]  /*00b0*/  ISETP.GE.AND P1, PT, R5, UR8, PT ;  /* 0x0000000805007c0c */ /* 0x004fda000bf26270 */
[----:B---3--:R-:W-:Y:S05]  /*00c0*/  @P1 BRA `(.L_x_1) ;  /* 0x0000000800601947 */ /* 0x008fea0003800000 */
[----:B------:R-:W0:Y:S01]  /*00d0*/  I2F.U32.RP R10, R4 ;  /* 0x00000004000a7306 */ /* 0x000e220000209000 */
[----:B------:R-:W-:Y:S01]  /*00e0*/  IMAD.IADD R2, R5, 0x1, R4 ;  /* 0x0000000105027824 */ /* 0x000fe200078e0204 */
[----:B------:R-:W-:Y:S01]  /*00f0*/  IADD3 R11, PT, PT, RZ, -R4, RZ ;  /* 0x80000004ff0b7210 */ /* 0x000fe20007ffe0ff */
[----:B------:R-:W-:Y:S01]  /*0100*/  BSSY.RECONVERGENT B1, `(.L_x_2) ;  /* 0x0000089000017945 */ /* 0x000fe20003800200 */
[----:B------:R-:W-:Y:S02]  /*0110*/  ISETP.NE.U32.AND P3, PT, R4, RZ, PT ;  /* 0x000000ff0400720c */ /* 0x000fe40003f65070 */
[C---:B------:R-:W-:Y:S02]  /*0120*/  ISETP.GE.AND P0, PT, R2.reuse, UR8, PT ;  /* 0x0000000802007c0c */ /* 0x040fe4000bf06270 */
[----:B------:R-:W-:Y:S02]  /*0130*/  VIMNMX R9, PT, PT, R2, UR8, !PT ;  /* 0x0000000802097c48 */ /* 0x000fe4000ffe0100 */
[----:B------:R-:W-:-:S04]  /*0140*/  SEL R8, RZ, 0x1, P0 ;  /* 0x00000001ff087807 */ /* 0x000fc80000000000 */
[----:B------:R-:W-:Y:S01]  /*0150*/  IADD3 R9, PT, PT, R9, -R2, -R8 ;  /* 0x8000000209097210 */ /* 0x000fe20007ffe808 */
[----:B0-----:R-:W0:Y:S02]  /*0160*/  MUFU.RCP R10, R10 ;  /* 0x0000000a000a7308 */ /* 0x001e240000001000 */
[----:B0-----:R-:W-:-:S06]  /*0170*/  VIADD R6, R10, 0xffffffe ;  /* 0x0ffffffe0a067836 */ /* 0x001fcc0000000000 */
[----:B------:R0:W1:Y:S02]  /*0180*/  F2I.FTZ.U32.TRUNC.NTZ R7, R6 ;  /* 0x0000000600077305 */ /* 0x000064000021f000 */
[----:B0-----:R-:W-:Y:S02]  /*0190*/  IMAD.MOV.U32 R6, RZ, RZ, RZ ;  /* 0x000000ffff067224 */ /* 0x001fe400078e00ff */
[----:B-1----:R-:W-:-:S04]  /*01a0*/  IMAD R11, R11, R7, RZ ;  /* 0x000000070b0b7224 */ /* 0x002fc800078e02ff */
[----:B------:R-:W-:-:S06]  /*01b0*/  IMAD.HI.U32 R10, R7, R11, R6 ;  /* 0x0000000b070a7227 */ /* 0x000fcc00078e0006 */
[----:B------:R-:W-:-:S05]  /*01c0*/  IMAD.HI.U32 R7, R10, R9, RZ ;  /* 0x000000090a077227 */ /* 0x000fca00078e00ff */
[----:B------:R-:W-:-:S05]  /*01d0*/  IADD3 R2, PT, PT, -R7, RZ, RZ ;  /* 0x000000ff07027210 */ /* 0x000fca0007ffe1ff */
[----:B------:R-:W-:-:S05]  /*01e0*/  IMAD R9, R4, R2, R9 ;  /* 0x0000000204097224 */ /* 0x000fca00078e0209 */
[----:B------:R-:W-:-:S13]  /*01f0*/  ISETP.GE.U32.AND P0, PT, R9, R4, PT ;  /* 0x000000040900720c */ /* 0x000fda0003f06070 */
[----:B------:R-:W-:Y:S02]  /*0200*/  @P0 IMAD.IADD R9, R9, 0x1, -R4 ;  /* 0x0000000109090824 */ /* 0x000fe400078e0a04 */
[----:B------:R-:W-:-:S03]  /*0210*/  @P0 VIADD R7, R7, 0x1 ;  /* 0x0000000107070836 */ /* 0x000fc60000000000 */
[----:B------:R-:W-:-:S13]  /*0220*/  ISETP.GE.U32.AND P2, PT, R9, R4, PT ;  /* 0x000000040900720c */ /* 0x000fda0003f46070 */
[----:B------:R-:W-:Y:S02]  /*0230*/  @P2 IADD3 R7, PT, PT, R7, 0x1, RZ ;  /* 0x0000000107072810 */ /* 0x000fe40007ffe0ff */
[----:B------:R-:W-:-:S05]  /*0240*/  @!P3 LOP3.LUT R7, RZ, R4, RZ, 0x33, !PT ;  /* 0x00000004ff07b212 */ /* 0x000fca00078e33ff */
[----:B------:R-:W-:-:S04]  /*0250*/  IMAD.IADD R7, R8, 0x1, R7 ;  /* 0x0000000108077824 */ /* 0x000fc800078e0207 */
[C---:B------:R-:W-:Y:S01]  /*0260*/  VIADD R2, R7.reuse, 0x1 ;  /* 0x0000000107027836 */ /* 0x040fe20000000000 */
[----:B------:R-:W-:Y:S01]  /*0270*/  ISETP.GE.U32.AND P0, PT, R7, 0x3, PT ;  /* 0x000000030700780c */ /* 0x000fe20003f06070 */
[----:B------:R-:W-:-:S03]  /*0280*/  HFMA2 R7, -RZ, RZ, 0, 0 ;  /* 0x00000000ff077431 */ /* 0x000fc600000001ff */
[----:B------:R-:W-:-:S09]  /*0290*/  LOP3.LUT R6, R2, 0x3, RZ, 0xc0, !PT ;  /* 0x0000000302067812 */ /* 0x000fd200078ec0ff */
[----:B------:R-:W-:Y:S05]  /*02a0*/  @!P0 BRA `(.L_x_3) ;  /* 0x0000000400b88947 */ /* 0x000fea0003800000 */
[----:B------:R-:W-:Y:S01]  /*02b0*/  LOP3.LUT R2, R2, 0xfffffffc, RZ, 0xc0, !PT ;  /* 0xfffffffc02027812 */ /* 0x000fe200078ec0ff */
[----:B------:R-:W-:Y:S01]  /*02c0*/  BSSY.RELIABLE B0, `(.L_x_4) ;  /* 0x000005d000007945 */ /* 0x000fe20003800100 */
[----:B------:R-:W-:-:S03]  /*02d0*/  IMAD.MOV.U32 R7, RZ, RZ, RZ ;  /* 0x000000ffff077224 */ /* 0x000fc600078e00ff */
[----:B------:R-:W-:-:S05]  /*02e0*/  IMAD.MOV R2, RZ, RZ, -R2 ;  /* 0x000000ffff027224 */ /* 0x000fca00078e0a02 */
[----:B------:R-:W-:-:S13]  /*02f0*/  ISETP.GE.AND P0, PT, R2, RZ, PT ;  /* 0x000000ff0200720c */ /* 0x000fda0003f06270 */
[----:B------:R-:W-:Y:S05]  /*0300*/  @P0 BRA `(.L_x_5) ;  /* 0x0000000400600947 */ /* 0x000fea0003800000 */
[----:B------:R-:W-:Y:S01]  /*0310*/  IADD3 R8, PT, PT, -R2, RZ, RZ ;  /* 0x000000ff02087210 */ /* 0x000fe20007ffe1ff */
[----:B------:R-:W-:Y:S01]  /*0320*/  BSSY.RECONVERGENT B3, `(.L_x_6) ;  /* 0x0000035000037945 */ /* 0x000fe20003800200 */
[----:B------:R-:W-:Y:S02]  /*0330*/  PLOP3.LUT P0, PT, PT, PT, PT, 0x80, 0x8 ;  /* 0x000000000008781c */ /* 0x000fe40003f0f070 */
[----:B------:R-:W-:-:S13]  /*0340*/  ISETP.GT.AND P2, PT, R8, 0xc, PT ;  /* 0x0000000c0800780c */ /* 0x000fda0003f44270 */
[----:B------:R-:W-:Y:S05]  /*0350*/  @!P2 BRA `(.L_x_7) ;  /* 0x0000000000c4a947 */ /* 0x000fea0003800000 */
[----:B------:R-:W-:-:S13]  /*0360*/  PLOP3.LUT P0, PT, PT, PT, PT, 0x8, 0x80 ;  /* 0x000000000080781c */ /* 0x000fda0003f0e170 */
.L_x_8:
[----:B------:R-:W0:Y:S01]  /*0370*/  LDC.64 R14, c[0x0][0x380] ;  /* 0x0000e000ff0e7b82 */ /* 0x000e220000000a00 */
[----:B------:R-:W-:Y:S02]  /*0380*/  IMAD R13, R4, 0x4, R5 ;  /* 0x00000004040d7824 */ /* 0x000fe400078e0205 */
[----:B0-----:R-:W-:-:S04]  /*0390*/  IMAD.WIDE R8, R5, 0x4, R14 ;  /* 0x0000000405087825 */ /* 0x001fc800078e020e */
[----:B------:R-:W-:-:S04]  /*03a0*/  IMAD.WIDE R10, R13, 0x4, R14 ;  /* 0x000000040d0a7825 */ /* 0x000fc800078e020e */
[C---:B------:R-:W-:Y:S01]  /*03b0*/  IMAD.WIDE R28, R4.reuse, 0x4, R8 ;  /* 0x00000004041c7825 */ /* 0x040fe200078e0208 */
[----:B------:R0:W2:Y:S03]  /*03c0*/  LDG.E R21, desc[UR6][R10.64] ;  /* 0x000000060a157981 */ /* 0x0000a6000c1e1900 */
[C---:B------:R-:W-:Y:S01]  /*03d0*/  IMAD R5, R4.reuse, 0x4, R13 ;  /* 0x0000000404057824 */ /* 0x040fe200078e020d */
[----:B------:R-:W3:Y:S01]  /*03e0*/  LDG.E R8, desc[UR6][R8.64] ;  /* 0x0000000608087981 */ /* 0x000ee2000c1e1900 */
[----:B------:R-:W-:-:S03]  /*03f0*/  IMAD.WIDE R18, R4, 0x4, R28 ;  /* 0x0000000404127825 */ /* 0x000fc600078e021c */
[----:B------:R-:W3:Y:S01]  /*0400*/  LDG.E R28, desc[UR6][R28.64] ;  /* 0x000000061c1c7981 */ /* 0x000ee2000c1e1900 */
[----:B------:R-:W-:-:S03]  /*0410*/  IMAD.WIDE R24, R4, 0x4, R10 ;  /* 0x0000000404187825 */ /* 0x000fc600078e020a */
[----:B------:R-:W4:Y:S01]  /*0420*/  LDG.E R27, desc[UR6][R18.64] ;  /* 0x00000006121b7981 */ /* 0x000f22000c1e1900 */
[----:B------:R-:W-:Y:S01]  /*0430*/  IMAD.WIDE R22, R5, 0x4, R14 ;  /* 0x0000000405167825 */ /* 0x000fe200078e020e */
[C---:B------:R-:W-:Y:S02]  /*0440*/  LEA R5, R4.reuse, R5, 0x2 ;  /* 0x0000000504057211 */ /* 0x040fe400078e10ff */
[----:B------:R-:W2:Y:S01]  /*0450*/  LDG.E R20, desc[UR6][R24.64] ;  /* 0x0000000618147981 */ /* 0x000ea2000c1e1900 */
[----:B------:R-:W-:-:S03]  /*0460*/  IMAD.WIDE R16, R4, 0x4, R18 ;  /* 0x0000000404107825 */ /* 0x000fc600078e0212 */
[----:B------:R-:W5:Y:S01]  /*0470*/  LDG.E R9, desc[UR6][R22.64] ;  /* 0x0000000616097981 */ /* 0x000f62000c1e1900 */
[----:B0-----:R-:W-:-:S03]  /*0480*/  IMAD.WIDE R10, R4, 0x4, R24 ;  /* 0x00000004040a7825 */ /* 0x001fc600078e0218 */
[----:B------:R0:W4:Y:S01]  /*0490*/  LDG.E R26, desc[UR6][R16.64] ;  /* 0x00000006101a7981 */ /* 0x000122000c1e1900 */
[----:B------:R-:W-:-:S03]  /*04a0*/  IMAD.WIDE R12, R4, 0x4, R22 ;  /* 0x00000004040c7825 */ /* 0x000fc600078e0216 */
[----:B------:R1:W5:Y:S01]  /*04b0*/  LDG.E R29, desc[UR6][R10.64] ;  /* 0x000000060a1d7981 */ /* 0x000362000c1e1900 */
[----:B------:R-:W-:-:S04]  /*04c0*/  IMAD.WIDE R14, R5, 0x4, R14 ;  /* 0x00000004050e7825 */ /* 0x000fc800078e020e */
[----:B0-----:R-:W-:-:S04]  /*04d0*/  IMAD.WIDE R16, R4, 0x4, R10 ;  /* 0x0000000404107825 */ /* 0x001fc800078e020a */
[C---:B------:R-:W-:Y:S02]  /*04e0*/  IMAD.WIDE R18, R4.reuse, 0x4, R12 ;  /* 0x0000000404127825 */ /* 0x040fe400078e020c */
[----:B------:R-:W5:Y:S02]  /*04f0*/  LDG.E R16, desc[UR6][R16.64] ;  /* 0x0000000610107981 */ /* 0x000f64000c1e1900 */
[C---:B------:R-:W-:Y:S02]  /*0500*/  IMAD.WIDE R22, R4.reuse, 0x4, R14 ;  /* 0x0000000404167825 */ /* 0x040fe400078e020e */
[----:B------:R-:W5:Y:S02]  /*0510*/  LDG.E R12, desc[UR6][R12.64] ;  /* 0x000000060c0c7981 */ /* 0x000f64000c1e1900 */
[C---:B------:R-:W-:Y:S02]  /*0520*/  IMAD.WIDE R24, R4.reuse, 0x4, R18 ;  /* 0x0000000404187825 */ /* 0x040fe400078e0212 */
[----:B------:R-:W5:Y:S02]  /*0530*/  LDG.E R18, desc[UR6][R18.64] ;  /* 0x0000000612127981 */ /* 0x000f64000c1e1900 */
[----:B-1----:R-:W-:-:S02]  /*0540*/  IMAD.WIDE R10, R4, 0x4, R22 ;  /* 0x00000004040a7825 */ /* 0x002fc400078e0216 */
[----:B------:R-:W5:Y:S04]  /*0550*/  LDG.E R25, desc[UR6][R24.64] ;  /* 0x0000000618197981 */ /* 0x000f68000c1e1900 */
[----:B------:R0:W5:Y:S04]  /*0560*/  LDG.E R13, desc[UR6][R14.64] ;  /* 0x000000060e0d7981 */ /* 0x000168000c1e1900 */
[----:B------:R-:W5:Y:S01]  /*0570*/  LDG.E R22, desc[UR6][R22.64] ;  /* 0x0000000616167981 */ /* 0x000f62000c1e1900 */
[----:B0-----:R-:W-:-:S03]  /*0580*/  IMAD.WIDE R14, R4, 0x4, R10 ;  /* 0x00000004040e7825 */ /* 0x001fc600078e020a */
[----:B------:R-:W5:Y:S04]  /*0590*/  LDG.E R10, desc[UR6][R10.64] ;  /* 0x000000060a0a7981 */ /* 0x000f68000c1e1900 */
[----:B------:R-:W5:Y:S01]  /*05a0*/  LDG.E R15, desc[UR6][R14.64] ;  /* 0x000000060e0f7981 */ /* 0x000f62000c1e1900 */
[----:B------:R-:W-:-:S05]  /*05b0*/  VIADD R2, R2, 0x10 ;  /* 0x0000001002027836 */ /* 0x000fca0000000000 */
[----:B------:R-:W-:Y:S01]  /*05c0*/  ISETP.GE.AND P2, PT, R2, -0xc, PT ;  /* 0xfffffff40200780c */ /* 0x000fe20003f46270 */
[----:B------:R-:W-:Y:S01]  /*05d0*/  IMAD R5, R4, 0x4, R5 ;  /* 0x0000000404057824 */ /* 0x000fe200078e0205 */
[----:B---3--:R-:W-:-:S04]  /*05e0*/  IADD3 R8, PT, PT, R28, R8, R7 ;  /* 0x000000081c087210 */ /* 0x008fc80007ffe007 */
[----:B----4-:R-:W-:-:S04]  /*05f0*/  IADD3 R8, PT, PT, R26, R27, R8 ;  /* 0x0000001b1a087210 */ /* 0x010fc80007ffe008 */
[----:B--2---:R-:W-:-:S04]  /*0600*/  IADD3 R8, PT, PT, R20, R21, R8 ;  /* 0x0000001514087210 */ /* 0x004fc80007ffe008 */
[----:B-----5:R-:W-:-:S04]  /*0610*/  IADD3 R8, PT, PT, R16, R29, R8 ;  /* 0x0000001d10087210 */ /* 0x020fc80007ffe008 */
[----:B------:R-:W-:-:S04]  /*0620*/  IADD3 R8, PT, PT, R12, R9, R8 ;  /* 0x000000090c087210 */ /* 0x000fc80007ffe008 */
[----:B------:R-:W-:-:S04]  /*0630*/  IADD3 R8, PT, PT, R25, R18, R8 ;  /* 0x0000001219087210 */ /* 0x000fc80007ffe008 */
[----:B------:R-:W-:-:S04]  /*0640*/  IADD3 R8, PT, PT, R22, R13, R8 ;  /* 0x0000000d16087210 */ /* 0x000fc80007ffe008 */
[----:B------:R-:W-:Y:S01]  /*0650*/  IADD3 R7, PT, PT, R15, R10, R8 ;  /* 0x0000000a0f077210 */ /* 0x000fe20007ffe008 */
[----:B------:R-:W-:Y:S06]  /*0660*/  @!P2 BRA `(.L_x_8) ;  /* 0xfffffffc0040a947 */ /* 0x000fec000383ffff */
.L_x_7:
[----:B------:R-:W-:Y:S05]  /*0670*/  BSYNC.RECONVERGENT B3 ;  /* 0x0000000000037941 */ /* 0x000fea0003800200 */
.L_x_6:
[----:B------:R-:W-:Y:S01]  /*0680*/  IADD3 R8, PT, PT, -R2, RZ, RZ ;  /* 0x000000ff02087210 */ /* 0x000fe20007ffe1ff */
[----:B------:R-:W-:Y:S03]  /*0690*/  BSSY.RECONVERGENT B3, `(.L_x_9) ;  /* 0x000001c000037945 */ /* 0x000fe60003800200 */
[----:B------:R-:W-:-:S13]  /*06a0*/  ISETP.GT.AND P2, PT, R8, 0x4, PT ;  /* 0x000000040800780c */ /* 0x000fda0003f44270 */
[----:B------:R-:W-:Y:S05]  /*06b0*/  @!P2 BRA `(.L_x_10) ;  /* 0x000000000064a947 */ /* 0x000fea0003800000 */
[----:B------:R-:W0:Y:S02]  /*06c0*/  LDC.64 R12, c[0x0][0x380] ;  /* 0x0000e000ff0c7b82 */ /* 0x000e240000000a00 */
[----:B0-----:R-:W-:-:S04]  /*06d0*/  IMAD.WIDE R22, R5, 0x4, R12 ;  /* 0x0000000405167825 */ /* 0x001fc800078e020c */
[C---:B------:R-:W-:Y:S02]  /*06e0*/  IMAD R5, R4.reuse, 0x4, R5 ;  /* 0x0000000404057824 */ /* 0x040fe400078e0205 */
[----:B------:R-:W-:Y:S02]  /*06f0*/  IMAD.WIDE R14, R4, 0x4, R22 ;  /* 0x00000004040e7825 */ /* 0x000fe400078e0216 */
[----:B------:R-:W2:Y:S02]  /*0700*/  LDG.E R22, desc[UR6][R22.64] ;  /* 0x0000000616167981 */ /* 0x000ea4000c1e1900 */
[----:B------:R-:W-:-:S04]  /*0710*/  IMAD.WIDE R12, R5, 0x4, R12 ;  /* 0x00000004050c7825 */ /* 0x000fc800078e020c */
[C---:B------:R-:W-:Y:S02]  /*0720*/  IMAD.WIDE R10, R4.reuse, 0x4, R14 ;  /* 0x00000004040a7825 */ /* 0x040fe400078e020e */
[----:B------:R-:W2:Y:S02]  /*0730*/  LDG.E R14, desc[UR6][R14.64] ;  /* 0x000000060e0e7981 */ /* 0x000ea4000c1e1900 */
[C---:B------:R-:W-:Y:S02]  /*0740*/  IMAD.WIDE R8, R4.reuse, 0x4, R12 ;  /* 0x0000000404087825 */ /* 0x040fe400078e020c */
[----:B------:R-:W3:Y:S02]  /*0750*/  LDG.E R13, desc[UR6][R12.64] ;  /* 0x000000060c0d7981 */ /* 0x000ee4000c1e1900 */
[C---:B------:R-:W-:Y:S02]  /*0760*/  IMAD.WIDE R16, R4.reuse, 0x4, R10 ;  /* 0x0000000404107825 */ /* 0x040fe400078e020a */
[----:B------:R-:W4:Y:S02]  /*0770*/  LDG.E R11, desc[UR6][R10.64] ;  /* 0x000000060a0b7981 */ /* 0x000f24000c1e1900 */
[----:B------:R-:W-:-:S02]  /*0780*/  IMAD.WIDE R18, R4, 0x4, R8 ;  /* 0x0000000404127825 */ /* 0x000fc400078e0208 */
[----:B------:R-:W4:Y:S02]  /*0790*/  LDG.E R16, desc[UR6][R16.64] ;  /* 0x0000000610107981 */ /* 0x000f24000c1e1900 */
[----:B------:R-:W-:Y:S02]  /*07a0*/  IMAD.WIDE R20, R4, 0x4, R18 ;  /* 0x0000000404147825 */ /* 0x000fe400078e0212 */
[----:B------:R-:W3:Y:S04]  /*07b0*/  LDG.E R8, desc[UR6][R8.64] ;  /* 0x0000000608087981 */ /* 0x000ee8000c1e1900 */
[----:B------:R-:W5:Y:S04]  /*07c0*/  LDG.E R19, desc[UR6][R18.64] ;  /* 0x0000000612137981 */ /* 0x000f68000c1e1900 */
[----:B------:R-:W5:Y:S01]  /*07d0*/  LDG.E R20, desc[UR6][R20.64] ;  /* 0x0000000614147981 */ /* 0x000f62000c1e1900 */
[----:B------:R-:W-:Y:S01]  /*07e0*/  PLOP3.LUT P0, PT, PT, PT, PT, 0x8, 0x80 ;  /* 0x000000000080781c */ /* 0x000fe20003f0e170 */
[----:B------:R-:W-:Y:S01]  /*07f0*/  VIADD R2, R2, 0x8 ;  /* 0x0000000802027836 */ /* 0x000fe20000000000 */
[----:B------:R-:W-:-:S02]  /*0800*/  LEA R5, R4, R5, 0x2 ;  /* 0x0000000504057211 */ /* 0x000fc400078e10ff */
[----:B--2---:R-:W-:-:S04]  /*0810*/  IADD3 R22, PT, PT, R14, R22, R7 ;  /* 0x000000160e167210 */ /* 0x004fc80007ffe007 */
[----:B----4-:R-:W-:-:S04]  /*0820*/  IADD3 R22, PT, PT, R16, R11, R22 ;  /* 0x0000000b10167210 */ /* 0x010fc80007ffe016 */
[----:B---3--:R-:W-:-:S04]  /*0830*/  IADD3 R22, PT, PT, R8, R13, R22 ;  /* 0x0000000d08167210 */ /* 0x008fc80007ffe016 */
[----:B-----5:R-:W-:-:S07]  /*0840*/  IADD3 R7, PT, PT, R20, R19, R22 ;  /* 0x0000001314077210 */ /* 0x020fce0007ffe016 */
.L_x_10:
[----:B------:R-:W-:Y:S05]  /*0850*/  BSYNC.RECONVERGENT B3 ;  /* 0x0000000000037941 */ /* 0x000fea0003800200 */
.L_x_9:
[----:B------:R-:W-:-:S13]  /*0860*/  ISETP.NE.OR P0, PT, R2, RZ, P0 ;  /* 0x000000ff0200720c */ /* 0x000fda0000705670 */
[----:B------:R-:W-:Y:S05]  /*0870*/  @!P0 BREAK.RELIABLE B0 ;  /* 0x0000000000008942 */ /* 0x000fea0003800100 */
[----:B------:R-:W-:Y:S05]  /*0880*/  @!P0 BRA `(.L_x_3) ;  /* 0x0000000000408947 */ /* 0x000fea0003800000 */
.L_x_5:
[----:B------:R-:W-:Y:S05]  /*0890*/  BSYNC.RELIABLE B0 ;  /* 0x0000000000007941 */ /* 0x000fea0003800100 */
.L_x_4:
[----:B------:R-:W0:Y:S02]  /*08a0*/  LDC.64 R8, c[0x0][0x380] ;  /* 0x0000e000ff087b82 */ /* 0x000e240000000a00 */
[----:B0-----:R-:W-:-:S04]  /*08b0*/  IMAD.WIDE R8, R5, 0x4, R8 ;  /* 0x0000000405087825 */ /* 0x001fc800078e0208 */
[C---:B------:R-:W-:Y:S02]  /*08c0*/  IMAD.WIDE R10, R4.reuse, 0x4, R8 ;  /* 0x00000004040a7825 */ /* 0x040fe400078e0208 */
[----:B------:R-:W2:Y:S02]  /*08d0*/  LDG.E R8, desc[UR6][R8.64] ;  /* 0x0000000608087981 */ /* 0x000ea4000c1e1900 */
[C---:B------:R-:W-:Y:S02]  /*08e0*/  IMAD.WIDE R12, R4.reuse, 0x4, R10 ;  /* 0x00000004040c7825 */ /* 0x040fe400078e020a */
[----:B------:R-:W2:Y:S02]  /*08f0*/  LDG.E R10, desc[UR6][R10.64] ;  /* 0x000000060a0a7981 */ /* 0x000ea4000c1e1900 */
[----:B------:R-:W-:Y:S02]  /*0900*/  IMAD.WIDE R14, R4, 0x4, R12 ;  /* 0x00000004040e7825 */ /* 0x000fe400078e020c */
[----:B------:R-:W3:Y:S04]  /*0910*/  LDG.E R12, desc[UR6][R12.64] ;  /* 0x000000060c0c7981 */ /* 0x000ee8000c1e1900 */
[----:B------:R-:W3:Y:S01]  /*0920*/  LDG.E R14, desc[UR6][R14.64] ;  /* 0x000000060e0e7981 */ /* 0x000ee2000c1e1900 */
[----:B------:R-:W-:-:S05]  /*0930*/  VIADD R2, R2, 0x4 ;  /* 0x0000000402027836 */ /* 0x000fca0000000000 */
[----:B------:R-:W-:Y:S02]  /*0940*/  ISETP.NE.AND P0, PT, R2, RZ, PT ;  /* 0x000000ff0200720c */ /* 0x000fe40003f05270 */
[----:B------:R-:W-:Y:S02]  /*0950*/  LEA R5, R4, R5, 0x2 ;  /* 0x0000000504057211 */ /* 0x000fe400078e10ff */
[----:B--2---:R-:W-:-:S04]  /*0960*/  IADD3 R7, PT, PT, R10, R8, R7 ;  /* 0x000000080a077210 */ /* 0x004fc80007ffe007 */
[----:B---3--:R-:W-:-:S05]  /*0970*/  IADD3 R7, PT, PT, R14, R12, R7 ;  /* 0x0000000c0e077210 */ /* 0x008fca0007ffe007 */
[----:B------:R-:W-:Y:S05]  /*0980*/  @P0 BRA `(.L_x_4) ;  /* 0xfffffffc00c40947 */ /* 0x000fea000383ffff */
.L_x_3:
[----:B------:R-:W-:Y:S05]  /*0990*/  BSYNC.RECONVERGENT B1 ;  /* 0x0000000000017941 */ /* 0x000fea0003800200 */
.L_x_2:
[----:B------:R-:W-:-:S13]  /*09a0*/  ISETP.NE.AND P0, PT, R6, RZ, PT ;  /* 0x000000ff0600720c */ /* 0x000fda0003f05270 */
[----:B------:R-:W-:Y:S05]  /*09b0*/  @!P0 BRA `(.L_x_1) ;  /* 0x0000000000248947 */ /* 0x000fea0003800000 */
[----:B------:R-:W0:Y:S01]  /*09c0*/  LDC.64 R8, c[0x0][0x380] ;  /* 0x0000e000ff087b82 */ /* 0x000e220000000a00 */
[----:B------:R-:W-:-:S07]  /*09d0*/  IMAD.MOV R6, RZ, RZ, -R6 ;  /* 0x000000ffff067224 */ /* 0x000fce00078e0a06 */
.L_x_11:
[----:B0-----:R-:W-:-:S06]  /*09e0*/  IMAD.WIDE R10, R5, 0x4, R8 ;  /* 0x00000004050a7825 */ /* 0x001fcc00078e0208 */
[----:B------:R-:W2:Y:S01]  /*09f0*/  LDG.E R10, desc[UR6][R10.64] ;  /* 0x000000060a0a7981 */ /* 0x000ea2000c1e1900 */
[----:B------:R-:W-:Y:S01]  /*0a00*/  IADD3 R6, PT, PT, R6, 0x1, RZ ;  /* 0x0000000106067810 */ /* 0x000fe20007ffe0ff */
[----:B------:R-:W-:-:S03]  /*0a10*/  IMAD.IADD R5, R4, 0x1, R5 ;  /* 0x0000000104057824 */ /* 0x000fc600078e0205 */
[----:B------:R-:W-:Y:S02]  /*0a20*/  ISETP.NE.AND P0, PT, R6, RZ, PT ;  /* 0x000000ff0600720c */ /* 0x000fe40003f05270 */
[----:B--2---:R-:W-:-:S11]  /*0a30*/  IADD3 R7, PT, PT, R10, R7, RZ ;  /* 0x000000070a077210 */ /* 0x004fd60007ffe0ff */
[----:B------:R-:W-:Y:S05]  /*0a40*/  @P0 BRA `(.L_x_11) ;  /* 0xfffffffc00e40947 */ /* 0x000fea000383ffff */
.L_x_1:
[----:B------:R-:W-:Y:S05]  /*0a50*/  BSYNC.RECONVERGENT B2 ;  /* 0x0000000000027941 */ /* 0x000fea0003800200 */
.L_x_0:
[----:B------:R-:W-:Y:S05]  /*0a60*/  WARPSYNC.ALL ;  /* 0x0000000000007948 */ /* 0x000fea0003800000 */
[----:B------:R-:W0:Y:S01]  /*0a70*/  S2UR UR5, SR_CgaCtaId ;  /* 0x00000000000579c3 */ /* 0x000e220000008800 */
[----:B------:R-:W-:Y:S01]  /*0a80*/  UMOV UR4, 0x400 ;  /* 0x0000040000047882 */ /* 0x000fe20000000000 */
[C---:B------:R-:W-:Y:S02]  /*0a90*/  ISETP.GT.U32.AND P0, PT, R0.reuse, 0x7f, PT ;  /* 0x0000007f0000780c */ /* 0x040fe40003f04070 */
[C---:B------:R-:W-:Y:S02]  /*0aa0*/  ISETP.GT.U32.AND P2, PT, R0.reuse, 0x3f, PT ;  /* 0x0000003f0000780c */ /* 0x040fe40003f44070 */
[----:B------:R-:W-:Y:S01]  /*0ab0*/  ISETP.NE.OR P1, PT, R0, RZ, P1 ;  /* 0x000000ff0000720c */ /* 0x000fe20000f25670 */
[----:B0-----:R-:W-:-:S06]  /*0ac0*/  ULEA UR4, UR5, UR4, 0x18 ;  /* 0x0000000405047291 */ /* 0x001fcc000f8ec0ff */
[----:B------:R-:W-:-:S05]  /*0ad0*/  LEA R2, R0, UR4, 0x2 ;  /* 0x0000000400027c11 */ /* 0x000fca000f8e10ff */
[----:B------:R-:W-:Y:S01]  /*0ae0*/  STS [R2], R7 ;  /* 0x0000000702007388 */ /* 0x000fe20000000800 */
[----:B------:R-:W-:Y:S06]  /*0af0*/  BAR.SYNC.DEFER_BLOCKING 0x0 ;  /* 0x0000000000007b1d */ /* 0x000fec0000010000 */
[----:B------:R-:W-:Y:S04]  /*0b00*/  @!P0 LDS R4, [R2] ;  /* 0x0000000002048984 */ /* 0x000fe80000000800 */
[----:B------:R-:W0:Y:S02]  /*0b10*/  @!P0 LDS R5, [R2+0x200] ;  /* 0x0002000002058984 */ /* 0x000e240000000800 */
[----:B0-----:R-:W-:-:S05]  /*0b20*/  @!P0 IMAD.IADD R5, R4, 0x1, R5 ;  /* 0x0000000104058824 */ /* 0x001fca00078e0205 */
[----:B------:R-:W-:Y:S01]  /*0b30*/  @!P0 STS [R2], R5 ;  /* 0x0000000502008388 */ /* 0x000fe20000000800 */
[----:B------:R-:W-:Y:S01]  /*0b40*/  BAR.SYNC.DEFER_BLOCKING 0x0 ;  /* 0x0000000000007b1d */ /* 0x000fe20000010000 */
[----:B------:R-:W-:-:S05]  /*0b50*/  ISETP.GT.U32.AND P0, PT, R0, 0x1f, PT ;  /* 0x0000001f0000780c */ /* 0x000fca0003f04070 */
[----:B------:R-:W-:Y:S04]  /*0b60*/  @!P2 LDS R4, [R2] ;  /* 0x000000000204a984 */ /* 0x000fe80000000800 */
[----:B------:R-:W0:Y:S02]  /*0b70*/  @!P2 LDS R9, [R2+0x100] ;  /* 0x000100000209a984 */ /* 0x000e240000000800 */
[----:B0-----:R-:W-:-:S05]  /*0b80*/  @!P2 IADD3 R9, PT, PT, R4, R9, RZ ;  /* 0x000000090409a210 */ /* 0x001fca0007ffe0ff */
[----:B------:R-:W-:Y:S01]  /*0b90*/  @!P2 STS [R2], R9 ;  /* 0x000000090200a388 */ /* 0x000fe20000000800 */
[----:B------:R-:W-:Y:S01]  /*0ba0*/  BAR.SYNC.DEFER_BLOCKING 0x0 ;  /* 0x0000000000007b1d */ /* 0x000fe20000010000 */
[----:B------:R-:W-:-:S05]  /*0bb0*/  ISETP.GT.U32.AND P2, PT, R0, 0xf, PT ;  /* 0x0000000f0000780c */ /* 0x000fca0003f44070 */
        /* <DEDUP_REMOVED lines=23> */
[----:B------:R-:W-:-:S05]  /*0d30*/  ISETP.NE.AND P2, PT, R0, RZ, PT ;  /* 0x000000ff0000720c */ /* 0x000fca0003f45270 */
[----:B------:R-:W-:Y:S04]  /*0d40*/  @!P0 LDS R4, [R2] ;  /* 0x0000000002048984 */ /* 0x000fe80000000800 */
[----:B------:R-:W0:Y:S02]  /*0d50*/  @!P0 LDS R5, [R2+0x8] ;  /* 0x0000080002058984 */ /* 0x000e240000000800 */
[----:B0-----:R-:W-:-:S05]  /*0d60*/  @!P0 IMAD.IADD R5, R4, 0x1, R5 ;  /* 0x0000000104058824 */ /* 0x001fca00078e0205 */
[----:B------:R-:W-:Y:S01]  /*0d70*/  @!P0 STS [R2], R5 ;  /* 0x0000000502008388 */ /* 0x000fe20000000800 */
[----:B------:R-:W-:Y:S06]  /*0d80*/  BAR.SYNC.DEFER_BLOCKING 0x0 ;  /* 0x0000000000007b1d */ /* 0x000fec0000010000 */
[----:B------:R-:W-:Y:S04]  /*0d90*/  @!P2 LDS R4, [R2] ;  /* 0x000000000204a984 */ /* 0x000fe80000000800 */
[----:B------:R-:W0:Y:S02]  /*0da0*/  @!P2 LDS R9, [UR4+0x4] ;  /* 0x00000404ff09a984 */ /* 0x000e240008000800 */
[----:B0-----:R-:W-:-:S05]  /*0db0*/  @!P2 IADD3 R9, PT, PT, R4, R9, RZ ;  /* 0x000000090409a210 */ /* 0x001fca0007ffe0ff */
[----:B------:R0:W-:Y:S01]  /*0dc0*/  @!P2 STS [R2], R9 ;  /* 0x000000090200a388 */ /* 0x0001e20000000800 */
[----:B------:R-:W-:Y:S06]  /*0dd0*/  BAR.SYNC.DEFER_BLOCKING 0x0 ;  /* 0x0000000000007b1d */ /* 0x000fec0000010000 */
[----:B------:R-:W-:Y:S05]  /*0de0*/  @P1 EXIT ;  /* 0x000000000000194d */ /* 0x000fea0003800000 */
[----:B------:R-:W1:Y:S01]  /*0df0*/  LDS R7, [UR4] ;  /* 0x00000004ff077984 */ /* 0x000e620008000800 */
[----:B------:R-:W0:Y:S02]  /*0e00*/  LDC.64 R4, c[0x0][0x390] ;  /* 0x0000e400ff047b82 */ /* 0x000e240000000a00 */
[----:B0-----:R-:W-:-:S05]  /*0e10*/  IMAD.WIDE.U32 R2, R3, 0x4, R4 ;  /* 0x0000000403027825 */ /* 0x001fca00078e0004 */
[----:B-1----:R-:W-:Y:S01]  /*0e20*/  STG.E desc[UR6][R2.64], R7 ;  /* 0x0000000702007986 */ /* 0x002fe2000c101906 */
[----:B------:R-:W-:Y:S05]  /*0e30*/  EXIT ;  /* 0x000000000000794d */ /* 0x000fea0003800000 */
.L_x_12:
[----:B------:R-:W-:-:S00]  /*0e40*/  BRA `(.L_x_12) ;  /* 0xfffffffc00fc7947 */ /* 0x000fc0000383ffff */
[----:B------:R-:W-:-:S00]  /*0e50*/  NOP ;  /* 0x0000000000007918 */ /* 0x000fc00000000000 */
        /* <DEDUP_REMOVED lines=10> */
.L_x_13:


//--------------------- .nv.shared._Z6sumgpuPiiS_ --------------------------
	.section	.nv.shared._Z6sumgpuPiiS_,"aw",@nobits
	.sectionflags	@""
	.align	4
.nv.shared._Z6sumgpuPiiS_:
	.zero		2048


//--------------------- .nv.shared.reserved.0     --------------------------
	.section	.nv.shared.reserved.0,"aw",@nobits
	.weak		__nv_reservedSMEM_offset_0_alias
	.size		__nv_reservedSMEM_offset_0_alias, 0, 64
	.other		__nv_reservedSMEM_offset_0_alias,@"STO_CUDA_RESERVED_SHARED STV_DEFAULT"
__nv_reservedSMEM_offset_0_alias:
	.zero		0
	.zero		64


//--------------------- .nv.global                --------------------------
	.section	.nv.global,"aw",@nobits
	.align	4
.nv.global:
	.type		final_result,@object
	.size		final_result,(part_arry - final_result)
	.other		final_result,@"STV_DEFAULT STO_CUDA_MANAGED"
final_result:
	.zero		4
	.type		part_arry,@object
	.size		part_arry,(source - part_arry)
	.other		part_arry,@"STV_DEFAULT STO_CUDA_MANAGED"
part_arry:
	.zero		1024
	.type		source,@object
	.size		source,(.L_0 - source)
	.other		source,@"STV_DEFAULT STO_CUDA_MANAGED"
source:
	.zero		40000000
.L_0:


//--------------------- .nv.constant0._Z6sumgpuPiiS_ --------------------------
	.section	.nv.constant0._Z6sumgpuPiiS_,"a",@progbits
	.sectionflags	@""
	.align	4
.nv.constant0._Z6sumgpuPiiS_:
	.zero		920


//--------------------- SYMBOLS --------------------------

	.type		.nv.reservedSmem.offset0,@object
	.size		.nv.reservedSmem.offset0,0x4
	.type		.nv.reservedSmem.cap,@object
	.size		.nv.reservedSmem.cap,0x4
